//
// Generated by NVIDIA NVVM Compiler
//
// Compiler Build ID: CL-36424714
// Cuda compilation tools, release 13.0, V13.0.88
// Based on NVVM 20.0.0
//

.version 9.0
.target sm_100
.address_size 64

	// .globl	_Z6kernelPhS_jj

.visible .entry _Z6kernelPhS_jj(
	.param .u64 .ptr .align 1 _Z6kernelPhS_jj_param_0,
	.param .u64 .ptr .align 1 _Z6kernelPhS_jj_param_1,
	.param .u32 _Z6kernelPhS_jj_param_2,
	.param .u32 _Z6kernelPhS_jj_param_3
)
{
	.reg .pred 	%p<37>;
	.reg .b16 	%rs<7>;
	.reg .b32 	%r<75>;
	.reg .b64 	%rd<25>;

	ld.param.u64 	%rd3, [_Z6kernelPhS_jj_param_0];
	ld.param.u64 	%rd4, [_Z6kernelPhS_jj_param_1];
	ld.param.u32 	%r32, [_Z6kernelPhS_jj_param_2];
	ld.param.u32 	%r30, [_Z6kernelPhS_jj_param_3];
	cvta.to.global.u64 	%rd1, %rd3;
	cvta.to.global.u64 	%rd2, %rd4;
	mov.u32 	%r33, %ctaid.x;
	shl.b32 	%r34, %r33, 4;
	mov.u32 	%r35, %tid.x;
	add.s32 	%r1, %r34, %r35;
	mov.u32 	%r36, %ctaid.y;
	shl.b32 	%r37, %r36, 4;
	mov.u32 	%r38, %tid.y;
	add.s32 	%r39, %r37, %r38;
	setp.ge.u32 	%p1, %r1, %r30;
	setp.ge.u32 	%p2, %r39, %r32;
	or.pred  	%p3, %p1, %p2;
	@%p3 bra 	$L__BB0_17;
	add.s32 	%r3, %r1, -1;
	add.s32 	%r4, %r39, -1;
	setp.ge.u32 	%p4, %r3, %r30;
	or.b32  	%r41, %r4, %r3;
	setp.lt.s32 	%p5, %r41, 0;
	setp.ge.u32 	%p6, %r4, %r32;
	or.pred  	%p7, %p6, %p4;
	mov.b32 	%r67, 0;
	or.pred  	%p8, %p7, %p5;
	@%p8 bra 	$L__BB0_3;
	mad.lo.s32 	%r42, %r4, %r30, %r3;
	cvt.u64.u32 	%rd5, %r42;
	add.s64 	%rd6, %rd1, %rd5;
	ld.global.u8 	%r43, [%rd6];
	neg.s32 	%r67, %r43;
$L__BB0_3:
	setp.ge.u32 	%p9, %r3, %r30;
	setp.lt.s32 	%p10, %r1, 1;
	or.pred  	%p11, %p10, %p9;
	mov.u32 	%r66, %r67;
	@%p11 bra 	$L__BB0_5;
	mad.lo.s32 	%r44, %r39, %r30, %r3;
	cvt.u64.u32 	%rd7, %r44;
	add.s64 	%rd8, %rd1, %rd7;
	ld.global.u8 	%rs1, [%rd8];
	mul.wide.u16 	%r45, %rs1, 2;
	sub.s32 	%r66, %r67, %r45;
$L__BB0_5:
	setp.lt.s32 	%p12, %r1, 1;
	setp.ge.u32 	%p13, %r3, %r30;
	add.s32 	%r9, %r39, 1;
	setp.ge.u32 	%p14, %r9, %r32;
	or.pred  	%p15, %p14, %p13;
	or.pred  	%p16, %p15, %p12;
	@%p16 bra 	$L__BB0_7;
	mad.lo.s32 	%r46, %r9, %r30, %r3;
	cvt.u64.u32 	%rd9, %r46;
	add.s64 	%rd10, %rd1, %rd9;
	ld.global.u8 	%r47, [%rd10];
	sub.s32 	%r66, %r66, %r47;
	add.s32 	%r67, %r67, %r47;
$L__BB0_7:
	setp.ge.u32 	%p17, %r4, %r32;
	or.b32  	%r48, %r4, %r1;
	setp.lt.s32 	%p18, %r48, 0;
	or.pred  	%p19, %p18, %p17;
	@%p19 bra 	$L__BB0_9;
	mad.lo.s32 	%r49, %r4, %r30, %r1;
	cvt.u64.u32 	%rd11, %r49;
	add.s64 	%rd12, %rd1, %rd11;
	ld.global.u8 	%rs2, [%rd12];
	mul.wide.u16 	%r50, %rs2, 2;
	sub.s32 	%r67, %r67, %r50;
$L__BB0_9:
	setp.ge.u32 	%p20, %r9, %r32;
	setp.lt.s32 	%p21, %r1, 0;
	or.pred  	%p22, %p21, %p20;
	@%p22 bra 	$L__BB0_11;
	mad.lo.s32 	%r51, %r9, %r30, %r1;
	cvt.u64.u32 	%rd13, %r51;
	add.s64 	%rd14, %rd1, %rd13;
	ld.global.u8 	%rs3, [%rd14];
	mul.wide.u16 	%r52, %rs3, 2;
	add.s32 	%r67, %r52, %r67;
$L__BB0_11:
	setp.ge.u32 	%p23, %r4, %r32;
	add.s32 	%r18, %r1, 1;
	setp.ge.u32 	%p24, %r18, %r30;
	or.b32  	%r53, %r4, %r18;
	setp.lt.s32 	%p25, %r53, 0;
	or.pred  	%p26, %p23, %p24;
	or.pred  	%p27, %p26, %p25;
	@%p27 bra 	$L__BB0_13;
	mad.lo.s32 	%r54, %r4, %r30, %r18;
	cvt.u64.u32 	%rd15, %r54;
	add.s64 	%rd16, %rd1, %rd15;
	ld.global.u8 	%r55, [%rd16];
	add.s32 	%r66, %r66, %r55;
	sub.s32 	%r67, %r67, %r55;
$L__BB0_13:
	setp.ge.u32 	%p28, %r18, %r30;
	setp.lt.s32 	%p29, %r1, -1;
	or.pred  	%p30, %p29, %p28;
	@%p30 bra 	$L__BB0_15;
	mad.lo.s32 	%r56, %r39, %r30, %r18;
	cvt.u64.u32 	%rd17, %r56;
	add.s64 	%rd18, %rd1, %rd17;
	ld.global.u8 	%rs4, [%rd18];
	mul.wide.u16 	%r57, %rs4, 2;
	add.s32 	%r66, %r57, %r66;
$L__BB0_15:
	setp.lt.s32 	%p31, %r1, -1;
	setp.ge.u32 	%p32, %r18, %r30;
	setp.ge.u32 	%p33, %r9, %r32;
	or.pred  	%p34, %p33, %p32;
	or.pred  	%p35, %p34, %p31;
	@%p35 bra 	$L__BB0_17;
	mad.lo.s32 	%r58, %r9, %r30, %r18;
	cvt.u64.u32 	%rd19, %r58;
	add.s64 	%rd20, %rd1, %rd19;
	ld.global.u8 	%r59, [%rd20];
	add.s32 	%r66, %r66, %r59;
	add.s32 	%r67, %r67, %r59;
$L__BB0_17:
	mul.lo.s32 	%r60, %r66, %r66;
	mad.lo.s32 	%r61, %r67, %r67, %r60;
	setp.lt.u32 	%p36, %r61, 101;
	@%p36 bra 	$L__BB0_19;
	mad.lo.s32 	%r63, %r30, %r39, %r1;
	cvt.u64.u32 	%rd23, %r63;
	add.s64 	%rd24, %rd2, %rd23;
	mov.b16 	%rs6, 255;
	st.global.u8 	[%rd24], %rs6;
	bra.uni 	$L__BB0_20;
$L__BB0_19:
	mad.lo.s32 	%r62, %r30, %r39, %r1;
	cvt.u64.u32 	%rd21, %r62;
	add.s64 	%rd22, %rd2, %rd21;
	mov.b16 	%rs5, 0;
	st.global.u8 	[%rd22], %rs5;
$L__BB0_20:
	ret;

}


// ===== COMPILED SASS (sm_100) =====

	.target	sm_100

	.elftype	@"ET_EXEC"


//--------------------- .note.nv.tkinfo           --------------------------
	.section	.note.nv.tkinfo,"",@"SHT_NOTE"
	.sectionflags	@"SHF_NOTE_NV_TKINFO"
	.tkinfo
        /*0018*/ 	.word	0x00000002
        /*0030*/ 	.string	""
        /*0030*/ 	.string	"ptxas"
        /*0030*/ 	.string	"Cuda compilation tools, release 13.0, V13.0.88"
        /*0030*/ 	.string	"Build cuda_13.0.r13.0/compiler.36424714_0"
        /*0030*/ 	.string	"-arch sm_100 -m 64 "



//--------------------- .note.nv.cuinfo           --------------------------
	.section	.note.nv.cuinfo,"",@"SHT_NOTE"
	.sectionflags	@"SHF_NOTE_NV_CUINFO"
        /*0018*/ 	.short	0x0002
        /*001a*/ 	.short	0x0064
        /*001c*/ 	.short	0x0082
	.zero		2


//--------------------- .nv.info                  --------------------------
	.section	.nv.info,"",@"SHT_CUDA_INFO"
	.align	4


	//----- nvinfo : EIATTR_REGCOUNT
	.align		4
        /*0000*/ 	.byte	0x04, 0x2f
        /*0002*/ 	.short	(.L_1 - .L_0)
	.align		4
.L_0:
        /*0004*/ 	.word	index@(_Z6kernelPhS_jj)
        /*0008*/ 	.word	0x00000018


	//----- nvinfo : EIATTR_FRAME_SIZE
	.align		4
.L_1:
        /*000c*/ 	.byte	0x04, 0x11
        /*000e*/ 	.short	(.L_3 - .L_2)
	.align		4
.L_2:
        /*0010*/ 	.word	index@(_Z6kernelPhS_jj)
        /*0014*/ 	.word	0x00000000


	//----- nvinfo : EIATTR_MIN_STACK_SIZE
	.align		4
.L_3:
        /*0018*/ 	.byte	0x04, 0x12
        /*001a*/ 	.short	(.L_5 - .L_4)
	.align		4
.L_4:
        /*001c*/ 	.word	index@(_Z6kernelPhS_jj)
        /*0020*/ 	.word	0x00000000
.L_5:


//--------------------- .nv.compat                --------------------------
	.section	.nv.compat,"",@"SHT_CUDA_COMPAT_INFO"
	.align	4
        /*0000*/ 	.byte	0x02, 0x09, 0x00, 0x00, 0x02, 0x02, 0x01, 0x00, 0x02, 0x05, 0x05, 0x00, 0x03, 0x07, 0x01, 0x01
        /*0010*/ 	.byte	0x02, 0x03, 0x00, 0x00, 0x02, 0x06, 0x01, 0x00, 0x04, 0x0b, 0x08, 0x00, 0x09, 0x00, 0x00, 0x00
        /*0020*/ 	.byte	0x00, 0x00, 0x00, 0x00


//--------------------- .nv.info._Z6kernelPhS_jj  --------------------------
	.section	.nv.info._Z6kernelPhS_jj,"",@"SHT_CUDA_INFO"
	.sectionflags	@""
	.align	4


	//----- nvinfo : EIATTR_CUDA_API_VERSION
	.align		4
        /*0000*/ 	.byte	0x04, 0x37
        /*0002*/ 	.short	(.L_7 - .L_6)
.L_6:
        /*0004*/ 	.word	0x00000082


	//----- nvinfo : EIATTR_KPARAM_INFO
	.align		4
.L_7:
        /*0008*/ 	.byte	0x04, 0x17
        /*000a*/ 	.short	(.L_9 - .L_8)
.L_8:
        /*000c*/ 	.word	0x00000000
        /*0010*/ 	.short	0x0003
        /*0012*/ 	.short	0x0014
        /*0014*/ 	.byte	0x00, 0xf0, 0x11, 0x00


	//----- nvinfo : EIATTR_KPARAM_INFO
	.align		4
.L_9:
        /*0018*/ 	.byte	0x04, 0x17
        /*001a*/ 	.short	(.L_11 - .L_10)
.L_10:
        /*001c*/ 	.word	0x00000000
        /*0020*/ 	.short	0x0002
        /*0022*/ 	.short	0x0010
        /*0024*/ 	.byte	0x00, 0xf0, 0x11, 0x00


	//----- nvinfo : EIATTR_KPARAM_INFO
	.align		4
.L_11:
        /*0028*/ 	.byte	0x04, 0x17
        /*002a*/ 	.short	(.L_13 - .L_12)
.L_12:
        /*002c*/ 	.word	0x00000000
        /*0030*/ 	.short	0x0001
        /*0032*/ 	.short	0x0008
        /*0034*/ 	.byte	0x00, 0xf5, 0x21, 0x00


	//----- nvinfo : EIATTR_KPARAM_INFO
	.align		4
.L_13:
        /*0038*/ 	.byte	0x04, 0x17
        /*003a*/ 	.short	(.L_15 - .L_14)
.L_14:
        /*003c*/ 	.word	0x00000000
        /*0040*/ 	.short	0x0000
        /*0042*/ 	.short	0x0000
        /*0044*/ 	.byte	0x00, 0xf5, 0x21, 0x00


	//----- nvinfo : EIATTR_SPARSE_MMA_MASK
	.align		4
.L_15:
        /*0048*/ 	.byte	0x03, 0x50
        /*004a*/ 	.short	0x0000


	//----- nvinfo : EIATTR_MAXREG_COUNT
	.align		4
        /*004c*/ 	.byte	0x03, 0x1b
        /*004e*/ 	.short	0x00ff


	//----- nvinfo : EIATTR_MERCURY_ISA_VERSION
	.align		4
        /*0050*/ 	.byte	0x03, 0x5f
        /*0052*/ 	.short	0x0101


	//----- nvinfo : EIATTR_VRC_CTA_INIT_COUNT
	.align		4
        /*0054*/ 	.byte	0x02, 0x4a
	.zero		1
	.zero		1


	//----- nvinfo : EIATTR_EXIT_INSTR_OFFSETS
	.align		4
        /*0058*/ 	.byte	0x04, 0x1c
        /*005a*/ 	.short	(.L_17 - .L_16)


	//   ....[0]....
.L_16:
        /*005c*/ 	.word	0x00000650


	//   ....[1]....
        /*0060*/ 	.word	0x000006b0


	//----- nvinfo : EIATTR_CRS_STACK_SIZE
	.align		4
.L_17:
        /*0064*/ 	.byte	0x04, 0x1e
        /*0066*/ 	.short	(.L_19 - .L_18)
.L_18:
        /*0068*/ 	.word	0x00000000


	//----- nvinfo : EIATTR_CBANK_PARAM_SIZE
	.align		4
.L_19:
        /*006c*/ 	.byte	0x03, 0x19
        /*006e*/ 	.short	0x0018


	//----- nvinfo : EIATTR_PARAM_CBANK
	.align		4
        /*0070*/ 	.byte	0x04, 0x0a
        /*0072*/ 	.short	(.L_21 - .L_20)
	.align		4
.L_20:
        /*0074*/ 	.word	index@(.nv.constant0._Z6kernelPhS_jj)
        /*0078*/ 	.short	0x0380
        /*007a*/ 	.short	0x0018


	//----- nvinfo : EIATTR_SW_WAR
	.align		4
.L_21:
        /*007c*/ 	.byte	0x04, 0x36
        /*007e*/ 	.short	(.L_23 - .L_22)
.L_22:
        /*0080*/ 	.word	0x00000008
.L_23:


//--------------------- .nv.callgraph             --------------------------
	.section	.nv.callgraph,"",@"SHT_CUDA_CALLGRAPH"
	.align	4
	.sectionentsize	8
	.align		4
        /*0000*/ 	.word	0x00000000
	.align		4
        /*0004*/ 	.word	0xffffffff
	.align		4
        /*0008*/ 	.word	0x00000000
	.align		4
        /*000c*/ 	.word	0xfffffffe
	.align		4
        /*0010*/ 	.word	0x00000000
	.align		4
        /*0014*/ 	.word	0xfffffffd
	.align		4
        /*0018*/ 	.word	0x00000000
	.align		4
        /*001c*/ 	.word	0xfffffffc


//--------------------- .text._Z6kernelPhS_jj     --------------------------
	.section	.text._Z6kernelPhS_jj,"ax",@progbits
	.align	128
        .global         _Z6kernelPhS_jj
        .type           _Z6kernelPhS_jj,@function
        .size           _Z6kernelPhS_jj,(.L_x_3 - _Z6kernelPhS_jj)
        .other          _Z6kernelPhS_jj,@"STO_CUDA_ENTRY STV_DEFAULT"
_Z6kernelPhS_jj:
.text._Z6kernelPhS_jj:
[----:B------:R-:W-:Y:S01]  /*0000*/  LDC R1, c[0x0][0x37c] ;  /* 0x0000df00ff017b82 */ /* 0x000fe20000000800 */
[----:B------:R-:W0:Y:S01]  /*0010*/  S2R R0, SR_CTAID.Y ;  /* 0x0000000000007919 */ /* 0x000e220000002600 */
[----:B------:R-:W1:Y:S01]  /*0020*/  LDCU.64 UR6, c[0x0][0x390] ;  /* 0x00007200ff0677ac */ /* 0x000e620008000a00 */
[----:B------:R-:W-:Y:S01]  /*0030*/  BSSY.RECONVERGENT B0, `(.L_x_0) ;  /* 0x0000058000007945 */ /* 0x000fe20003800200 */
[----:B------:R-:W0:Y:S01]  /*0040*/  S2R R3, SR_TID.Y ;  /* 0x0000000000037919 */ /* 0x000e220000002200 */
[----:B------:R-:W2:Y:S01]  /*0050*/  LDCU.64 UR4, c[0x0][0x358] ;  /* 0x00006b00ff0477ac */ /* 0x000ea20008000a00 */
[----:B------:R-:W3:Y:S01]  /*0060*/  S2R R13, SR_CTAID.X ;  /* 0x00000000000d7919 */ /* 0x000ee20000002500 */
[----:B------:R-:W3:Y:S01]  /*0070*/  S2R R2, SR_TID.X ;  /* 0x0000000000027919 */ /* 0x000ee20000002100 */
[----:B0-----:R-:W-:-:S05]  /*0080*/  IMAD R0, R0, 0x10, R3 ;  /* 0x0000001000007824 */ /* 0x001fca00078e0203 */
[----:B-1----:R-:W-:Y:S01]  /*0090*/  ISETP.GE.U32.AND P0, PT, R0, UR6, PT ;  /* 0x0000000600007c0c */ /* 0x002fe2000bf06070 */
[----:B---3--:R-:W-:-:S05]  /*00a0*/  IMAD R13, R13, 0x10, R2 ;  /* 0x000000100d0d7824 */ /* 0x008fca00078e0202 */
[----:B------:R-:W-:-:S13]  /*00b0*/  ISETP.GE.U32.OR P0, PT, R13, UR7, P0 ;  /* 0x000000070d007c0c */ /* 0x000fda0008706470 */
[----:B--2---:R-:W-:Y:S05]  /*00c0*/  @P0 BRA `(.L_x_1) ;  /* 0x0000000400380947 */ /* 0x004fea0003800000 */
[----:B------:R-:W-:Y:S02]  /*00d0*/  VIADD R17, R13, 0xffffffff ;  /* 0xffffffff0d117836 */ /* 0x000fe40000000000 */
[----:B------:R-:W-:-:S03]  /*00e0*/  VIADD R16, R0, 0xffffffff ;  /* 0xffffffff00107836 */ /* 0x000fc60000000000 */
[----:B------:R-:W-:Y:S02]  /*00f0*/  ISETP.GE.U32.AND P0, PT, R17, UR7, PT ;  /* 0x0000000711007c0c */ /* 0x000fe4000bf06070 */
[C---:B------:R-:W-:Y:S02]  /*0100*/  LOP3.LUT R2, R16.reuse, R17, RZ, 0xfc, !PT ;  /* 0x0000001110027212 */ /* 0x040fe400078efcff */
[----:B------:R-:W-:-:S04]  /*0110*/  ISETP.GE.U32.OR P2, PT, R16, UR6, P0 ;  /* 0x0000000610007c0c */ /* 0x000fc80008746470 */
[----:B------:R-:W-:-:S13]  /*0120*/  ISETP.LT.OR P2, PT, R2, RZ, P2 ;  /* 0x000000ff0200720c */ /* 0x000fda0001741670 */
[----:B------:R-:W0:Y:S01]  /*0130*/  @!P2 LDC.64 R2, c[0x0][0x380] ;  /* 0x0000e000ff02ab82 */ /* 0x000e220000000a00 */
[----:B------:R-:W-:-:S05]  /*0140*/  @!P2 IMAD R5, R16, UR7, R17 ;  /* 0x000000071005ac24 */ /* 0x000fca000f8e0211 */
[----:B0-----:R-:W-:-:S05]  /*0150*/  @!P2 IADD3 R4, P1, PT, R5, R2, RZ ;  /* 0x000000020504a210 */ /* 0x001fca0007f3e0ff */
[----:B------:R-:W-:-:S05]  /*0160*/  @!P2 IMAD.X R5, RZ, RZ, R3, P1 ;  /* 0x000000ffff05a224 */ /* 0x000fca00008e0603 */
[----:B------:R0:W2:Y:S01]  /*0170*/  @!P2 LDG.E.U8 R4, desc[UR4][R4.64] ;  /* 0x000000040404a981 */ /* 0x0000a2000c1e1100 */
[----:B------:R-:W-:Y:S01]  /*0180*/  IADD3 R14, PT, PT, R0, 0x1, RZ ;  /* 0x00000001000e7810 */ /* 0x000fe20007ffe0ff */
[C---:B------:R-:W-:Y:S01]  /*0190*/  VIADD R15, R13.reuse, 0x1 ;  /* 0x000000010d0f7836 */ /* 0x040fe20000000000 */
[C---:B------:R-:W-:Y:S01]  /*01a0*/  ISETP.LT.OR P6, PT, R13.reuse, 0x1, P0 ;  /* 0x000000010d00780c */ /* 0x040fe200007c1670 */
[----:B------:R-:W-:Y:S01]  /*01b0*/  IMAD.MOV.U32 R12, RZ, RZ, RZ ;  /* 0x000000ffff0c7224 */ /* 0x000fe200078e00ff */
[----:B------:R-:W-:Y:S02]  /*01c0*/  ISETP.GE.U32.OR P5, PT, R14, UR6, P0 ;  /* 0x000000060e007c0c */ /* 0x000fe400087a6470 */
[C---:B------:R-:W-:Y:S02]  /*01d0*/  LOP3.LUT R2, R16.reuse, R13, RZ, 0xfc, !PT ;  /* 0x0000000d10027212 */ /* 0x040fe400078efcff */
[----:B------:R-:W-:Y:S02]  /*01e0*/  ISETP.LT.OR P5, PT, R13, 0x1, P5 ;  /* 0x000000010d00780c */ /* 0x000fe40002fa1670 */
[----:B------:R-:W-:-:S02]  /*01f0*/  ISETP.GE.U32.AND P4, PT, R16, UR6, PT ;  /* 0x0000000610007c0c */ /* 0x000fc4000bf86070 */
[----:B------:R-:W-:Y:S02]  /*0200*/  ISETP.GE.U32.AND P3, PT, R14, UR6, PT ;  /* 0x000000060e007c0c */ /* 0x000fe4000bf66070 */
[----:B------:R-:W-:Y:S02]  /*0210*/  ISETP.LT.OR P4, PT, R2, RZ, P4 ;  /* 0x000000ff0200720c */ /* 0x000fe40002781670 */
[----:B------:R-:W1:Y:S01]  /*0220*/  @!P6 LDC.64 R2, c[0x0][0x380] ;  /* 0x0000e000ff02eb82 */ /* 0x000e620000000a00 */
[----:B------:R-:W-:Y:S02]  /*0230*/  ISETP.GE.U32.AND P0, PT, R15, UR7, PT ;  /* 0x000000070f007c0c */ /* 0x000fe4000bf06070 */
[----:B------:R-:W-:Y:S02]  /*0240*/  ISETP.LT.OR P3, PT, R13, RZ, P3 ;  /* 0x000000ff0d00720c */ /* 0x000fe40001f61670 */
[C---:B0-----:R-:W-:Y:S02]  /*0250*/  LOP3.LUT R5, R16.reuse, R15, RZ, 0xfc, !PT ;  /* 0x0000000f10057212 */ /* 0x041fe400078efcff */
[----:B------:R-:W-:Y:S01]  /*0260*/  ISETP.GE.U32.OR P1, PT, R16, UR6, P0 ;  /* 0x0000000610007c0c */ /* 0x000fe20008726470 */
[----:B------:R-:W0:Y:S01]  /*0270*/  @!P5 LDC.64 R6, c[0x0][0x380] ;  /* 0x0000e000ff06db82 */ /* 0x000e220000000a00 */
[----:B------:R-:W-:-:S02]  /*0280*/  P2R R18, PR, RZ, 0x40 ;  /* 0x00000040ff127803 */ /* 0x000fc40000000000 */
[----:B------:R-:W-:Y:S01]  /*0290*/  ISETP.LT.OR P1, PT, R5, RZ, P1 ;  /* 0x000000ff0500720c */ /* 0x000fe20000f21670 */
[--C-:B------:R-:W-:Y:S02]  /*02a0*/  @!P6 IMAD R5, R0, UR7, R17.reuse ;  /* 0x000000070005ec24 */ /* 0x100fe4000f8e0211 */
[----:B------:R-:W-:Y:S02]  /*02b0*/  @!P5 IMAD R17, R14, UR7, R17 ;  /* 0x000000070e11dc24 */ /* 0x000fe4000f8e0211 */
[----:B------:R-:W3:Y:S08]  /*02c0*/  @!P4 LDC.64 R10, c[0x0][0x380] ;  /* 0x0000e000ff0acb82 */ /* 0x000ef00000000a00 */
[----:B------:R-:W4:Y:S01]  /*02d0*/  @!P3 LDC.64 R8, c[0x0][0x380] ;  /* 0x0000e000ff08bb82 */ /* 0x000f220000000a00 */
[----:B--2---:R-:W-:Y:S01]  /*02e0*/  @!P2 IMAD.MOV R12, RZ, RZ, -R4 ;  /* 0x000000ffff0ca224 */ /* 0x004fe200078e0a04 */
[----:B-1----:R-:W-:-:S06]  /*02f0*/  @!P6 IADD3 R2, P2, PT, R5, R2, RZ ;  /* 0x000000020502e210 */ /* 0x002fcc0007f5e0ff */
[----:B------:R-:W1:Y:S01]  /*0300*/  @!P1 LDC.64 R4, c[0x0][0x380] ;  /* 0x0000e000ff049b82 */ /* 0x000e620000000a00 */
[----:B------:R-:W-:Y:S01]  /*0310*/  @!P6 IMAD.X R3, RZ, RZ, R3, P2 ;  /* 0x000000ffff03e224 */ /* 0x000fe200010e0603 */
[----:B0-----:R-:W-:Y:S01]  /*0320*/  @!P5 IADD3 R6, P2, PT, R17, R6, RZ ;  /* 0x000000061106d210 */ /* 0x001fe20007f5e0ff */
[----:B------:R-:W-:-:S03]  /*0330*/  @!P4 IMAD R17, R16, UR7, R13 ;  /* 0x000000071011cc24 */ /* 0x000fc6000f8e020d */
[----:B------:R-:W-:Y:S02]  /*0340*/  @!P5 IADD3.X R7, PT, PT, RZ, R7, RZ, P2, !PT ;  /* 0x00000007ff07d210 */ /* 0x000fe400017fe4ff */
[----:B---3--:R-:W-:Y:S01]  /*0350*/  @!P4 IADD3 R10, P2, PT, R17, R10, RZ ;  /* 0x0000000a110ac210 */ /* 0x008fe20007f5e0ff */
[----:B------:R-:W-:-:S03]  /*0360*/  @!P3 IMAD R17, R14, UR7, R13 ;  /* 0x000000070e11bc24 */ /* 0x000fc6000f8e020d */
[----:B------:R-:W2:Y:S01]  /*0370*/  @!P5 LDG.E.U8 R7, desc[UR4][R6.64] ;  /* 0x000000040607d981 */ /* 0x000ea2000c1e1100 */
[----:B------:R-:W-:Y:S01]  /*0380*/  @!P4 IMAD.X R11, RZ, RZ, R11, P2 ;  /* 0x000000ffff0bc224 */ /* 0x000fe200010e060b */
[----:B----4-:R-:W-:Y:S01]  /*0390*/  @!P3 IADD3 R8, P2, PT, R17, R8, RZ ;  /* 0x000000081108b210 */ /* 0x010fe20007f5e0ff */
[----:B------:R-:W-:-:S04]  /*03a0*/  @!P1 IMAD R17, R16, UR7, R15 ;  /* 0x0000000710119c24 */ /* 0x000fc8000f8e020f */
[----:B------:R-:W-:Y:S01]  /*03b0*/  @!P3 IMAD.X R9, RZ, RZ, R9, P2 ;  /* 0x000000ffff09b224 */ /* 0x000fe200010e0609 */
[----:B------:R-:W3:Y:S01]  /*03c0*/  @!P4 LDG.E.U8 R11, desc[UR4][R10.64] ;  /* 0x000000040a0bc981 */ /* 0x000ee2000c1e1100 */
[----:B-1----:R-:W-:-:S04]  /*03d0*/  @!P1 IADD3 R4, P2, PT, R17, R4, RZ ;  /* 0x0000000411049210 */ /* 0x002fc80007f5e0ff */
[----:B------:R-:W4:Y:S01]  /*03e0*/  @!P3 LDG.E.U8 R9, desc[UR4][R8.64] ;  /* 0x000000040809b981 */ /* 0x000f22000c1e1100 */
[----:B------:R-:W-:Y:S01]  /*03f0*/  @!P1 IMAD.X R5, RZ, RZ, R5, P2 ;  /* 0x000000ffff059224 */ /* 0x000fe200010e0605 */
[----:B------:R-:W-:Y:S02]  /*0400*/  ISETP.LT.OR P2, PT, R13, -0x1, P0 ;  /* 0xffffffff0d00780c */ /* 0x000fe40000741670 */
[----:B------:R-:W-:-:S03]  /*0410*/  ISETP.GE.U32.OR P0, PT, R14, UR6, P0 ;  /* 0x000000060e007c0c */ /* 0x000fc60008706470 */
[----:B------:R-:W5:Y:S01]  /*0420*/  @!P1 LDG.E.U8 R5, desc[UR4][R4.64] ;  /* 0x0000000404059981 */ /* 0x000f62000c1e1100 */
[----:B------:R-:W-:-:S07]  /*0430*/  ISETP.LT.OR P0, PT, R13, -0x1, P0 ;  /* 0xffffffff0d00780c */ /* 0x000fce0000701670 */
[----:B------:R-:W0:Y:S01]  /*0440*/  @!P2 LDC.64 R20, c[0x0][0x380] ;  /* 0x0000e000ff14ab82 */ /* 0x000e220000000a00 */
[----:B------:R-:W-:-:S05]  /*0450*/  @!P2 IMAD R17, R0, UR7, R15 ;  /* 0x000000070011ac24 */ /* 0x000fca000f8e020f */
[----:B------:R-:W-:Y:S01]  /*0460*/  @!P0 IMAD R15, R14, UR7, R15 ;  /* 0x000000070e0f8c24 */ /* 0x000fe2000f8e020f */
[----:B0-----:R-:W-:-:S05]  /*0470*/  @!P2 IADD3 R16, P6, PT, R17, R20, RZ ;  /* 0x000000141110a210 */ /* 0x001fca0007fde0ff */
[----:B------:R-:W-:Y:S02]  /*0480*/  @!P2 IMAD.X R17, RZ, RZ, R21, P6 ;  /* 0x000000ffff11a224 */ /* 0x000fe400030e0615 */
[----:B------:R-:W0:Y:S04]  /*0490*/  @!P0 LDC.64 R20, c[0x0][0x380] ;  /* 0x0000e000ff148b82 */ /* 0x000e280000000a00 */
[----:B------:R-:W4:Y:S01]  /*04a0*/  @!P2 LDG.E.U8 R17, desc[UR4][R16.64] ;  /* 0x000000041011a981 */ /* 0x000f22000c1e1100 */
[----:B0-----:R-:W-:-:S04]  /*04b0*/  @!P0 IADD3 R14, P6, PT, R15, R20, RZ ;  /* 0x000000140f0e8210 */ /* 0x001fc80007fde0ff */
[----:B------:R-:W-:Y:S02]  /*04c0*/  @!P0 IADD3.X R15, PT, PT, RZ, R21, RZ, P6, !PT ;  /* 0x00000015ff0f8210 */ /* 0x000fe400037fe4ff */
[----:B------:R-:W-:-:S04]  /*04d0*/  ISETP.NE.AND P6, PT, R18, RZ, PT ;  /* 0x000000ff1200720c */ /* 0x000fc80003fc5270 */
[----:B------:R-:W4:Y:S09]  /*04e0*/  @!P0 LDG.E.U8 R15, desc[UR4][R14.64] ;  /* 0x000000040e0f8981 */ /* 0x000f32000c1e1100 */
[----:B------:R-:W2:Y:S01]  /*04f0*/  @!P6 LDG.E.U8 R3, desc[UR4][R2.64] ;  /* 0x000000040203e981 */ /* 0x000ea2000c1e1100 */
[----:B------:R-:W-:-:S02]  /*0500*/  IMAD.MOV.U32 R18, RZ, RZ, R12 ;  /* 0x000000ffff127224 */ /* 0x000fc400078e000c */
[----:B--2---:R-:W-:Y:S02]  /*0510*/  @!P6 IMAD R18, R3, -0x2, R12 ;  /* 0xfffffffe0312e824 */ /* 0x004fe400078e020c */
[--C-:B------:R-:W-:Y:S02]  /*0520*/  @!P5 IMAD.IADD R12, R12, 0x1, R7.reuse ;  /* 0x000000010c0cd824 */ /* 0x100fe400078e0207 */
[----:B------:R-:W-:Y:S02]  /*0530*/  @!P5 IMAD.IADD R18, R18, 0x1, -R7 ;  /* 0x000000011212d824 */ /* 0x000fe400078e0a07 */
[----:B---3--:R-:W-:Y:S02]  /*0540*/  @!P4 IMAD R12, R11, -0x2, R12 ;  /* 0xfffffffe0b0cc824 */ /* 0x008fe400078e020c */
[----:B-----5:R-:W-:-:S03]  /*0550*/  @!P1 IMAD.IADD R18, R18, 0x1, R5 ;  /* 0x0000000112129824 */ /* 0x020fc600078e0205 */
[----:B----4-:R-:W-:Y:S01]  /*0560*/  @!P3 LEA R12, R9, R12, 0x1 ;  /* 0x0000000c090cb211 */ /* 0x010fe200078e08ff */
[----:B------:R-:W-:-:S04]  /*0570*/  @!P2 IMAD R18, R17, 0x2, R18 ;  /* 0x000000021112a824 */ /* 0x000fc800078e0212 */
[----:B------:R-:W-:Y:S02]  /*0580*/  @!P1 IMAD.IADD R12, R12, 0x1, -R5 ;  /* 0x000000010c0c9824 */ /* 0x000fe400078e0a05 */
[--C-:B------:R-:W-:Y:S02]  /*0590*/  @!P0 IMAD.IADD R18, R18, 0x1, R15.reuse ;  /* 0x0000000112128824 */ /* 0x100fe400078e020f */
[----:B------:R-:W-:-:S07]  /*05a0*/  @!P0 IMAD.IADD R12, R12, 0x1, R15 ;  /* 0x000000010c0c8824 */ /* 0x000fce00078e020f */
.L_x_1:
[----:B------:R-:W-:Y:S05]  /*05b0*/  BSYNC.RECONVERGENT B0 ;  /* 0x0000000000007941 */ /* 0x000fea0003800200 */
.L_x_0:
[----:B------:R-:W-:-:S04]  /*05c0*/  IMAD R3, R18, R18, RZ ;  /* 0x0000001212037224 */ /* 0x000fc800078e02ff */
[----:B------:R-:W-:-:S05]  /*05d0*/  IMAD R3, R12, R12, R3 ;  /* 0x0000000c0c037224 */ /* 0x000fca00078e0203 */
[----:B------:R-:W-:-:S13]  /*05e0*/  ISETP.GE.U32.AND P0, PT, R3, 0x65, PT ;  /* 0x000000650300780c */ /* 0x000fda0003f06070 */
[----:B------:R-:W0:Y:S01]  /*05f0*/  @P0 LDC.64 R4, c[0x0][0x388] ;  /* 0x0000e200ff040b82 */ /* 0x000e220000000a00 */
[----:B------:R-:W-:-:S05]  /*0600*/  @P0 IMAD R3, R0, UR7, R13 ;  /* 0x0000000700030c24 */ /* 0x000fca000f8e020d */
[----:B0-----:R-:W-:Y:S01]  /*0610*/  @P0 IADD3 R2, P1, PT, R3, R4, RZ ;  /* 0x0000000403020210 */ /* 0x001fe20007f3e0ff */
[----:B------:R-:W-:-:S04]  /*0620*/  HFMA2 R4, -RZ, RZ, 0, 1.5199184417724609375e-05 ;  /* 0x000000ffff047431 */ /* 0x000fc800000001ff */
[----:B------:R-:W-:-:S05]  /*0630*/  @P0 IMAD.X R3, RZ, RZ, R5, P1 ;  /* 0x000000ffff030224 */ /* 0x000fca00008e0605 */
[----:B------:R0:W-:Y:S01]  /*0640*/  @P0 STG.E.U8 desc[UR4][R2.64], R4 ;  /* 0x0000000402000986 */ /* 0x0001e2000c101104 */
[----:B------:R-:W-:Y:S05]  /*0650*/  @P0 EXIT ;  /* 0x000000000000094d */ /* 0x000fea0003800000 */
[----:B------:R-:W0:Y:S01]  /*0660*/  LDCU.64 UR8, c[0x0][0x388] ;  /* 0x00007100ff0877ac */ /* 0x000e220008000a00 */
[----:B------:R-:W-:-:S05]  /*0670*/  IMAD R0, R0, UR7, R13 ;  /* 0x0000000700007c24 */ /* 0x000fca000f8e020d */
[----:B0-----:R-:W-:-:S05]  /*0680*/  IADD3 R2, P0, PT, R0, UR8, RZ ;  /* 0x0000000800027c10 */ /* 0x001fca000ff1e0ff */
[----:B------:R-:W-:-:S05]  /*0690*/  IMAD.X R3, RZ, RZ, UR9, P0 ;  /* 0x00000009ff037e24 */ /* 0x000fca00080e06ff */
[----:B------:R-:W-:Y:S01]  /*06a0*/  STG.E.U8 desc[UR4][R2.64], RZ ;  /* 0x000000ff02007986 */ /* 0x000fe2000c101104 */
[----:B------:R-:W-:Y:S05]  /*06b0*/  EXIT ;  /* 0x000000000000794d */ /* 0x000fea0003800000 */
.L_x_2:
[----:B------:R-:W-:-:S00]  /*06c0*/  BRA `(.L_x_2) ;  /* 0xfffffffc00fc7947 */ /* 0x000fc0000383ffff */
[----:B------:R-:W-:-:S00]  /*06d0*/  NOP ;  /* 0x0000000000007918 */ /* 0x000fc00000000000 */
        /* <DEDUP_REMOVED lines=10> */
.L_x_3:


//--------------------- .nv.shared.reserved.0     --------------------------
	.section	.nv.shared.reserved.0,"aw",@nobits
	.weak		__nv_reservedSMEM_offset_0_alias
	.size		__nv_reservedSMEM_offset_0_alias, 0, 64
	.other		__nv_reservedSMEM_offset_0_alias,@"STO_CUDA_RESERVED_SHARED STV_DEFAULT"
__nv_reservedSMEM_offset_0_alias:
	.zero		0
	.zero		64


//--------------------- .nv.constant0._Z6kernelPhS_jj --------------------------
	.section	.nv.constant0._Z6kernelPhS_jj,"a",@progbits
	.sectionflags	@""
	.align	4
.nv.constant0._Z6kernelPhS_jj:
	.zero		920


//--------------------- SYMBOLS --------------------------

	.type		.nv.reservedSmem.offset0,@object
	.size		.nv.reservedSmem.offset0,0x4
